//
// Generated by NVIDIA NVVM Compiler
//
// Compiler Build ID: CL-36424714
// Cuda compilation tools, release 13.0, V13.0.88
// Based on NVVM 20.0.0
//

.version 9.0
.target sm_100
.address_size 64

	// .globl	_Z13transform_f32PfS_S_i

.visible .entry _Z13transform_f32PfS_S_i(
	.param .u64 .ptr .align 1 _Z13transform_f32PfS_S_i_param_0,
	.param .u64 .ptr .align 1 _Z13transform_f32PfS_S_i_param_1,
	.param .u64 .ptr .align 1 _Z13transform_f32PfS_S_i_param_2,
	.param .u32 _Z13transform_f32PfS_S_i_param_3
)
{
	.reg .pred 	%p<10>;
	.reg .b32 	%r<40>;
	.reg .b32 	%f<56>;
	.reg .b64 	%rd<40>;

	ld.param.u64 	%rd10, [_Z13transform_f32PfS_S_i_param_0];
	ld.param.u64 	%rd9, [_Z13transform_f32PfS_S_i_param_1];
	ld.param.u64 	%rd11, [_Z13transform_f32PfS_S_i_param_2];
	ld.param.u32 	%r20, [_Z13transform_f32PfS_S_i_param_3];
	cvta.to.global.u64 	%rd1, %rd10;
	cvta.to.global.u64 	%rd2, %rd11;
	mov.u32 	%r21, %tid.x;
	mov.u32 	%r22, %ntid.x;
	mov.u32 	%r23, %ctaid.x;
	mad.lo.s32 	%r24, %r22, %r23, %r21;
	mul.lo.s32 	%r1, %r20, %r24;
	setp.lt.s32 	%p1, %r20, 1;
	@%p1 bra 	$L__BB0_14;
	and.b32  	%r2, %r20, 7;
	add.s32 	%r3, %r2, -1;
	and.b32  	%r4, %r20, 3;
	and.b32  	%r5, %r20, 2147483640;
	and.b32  	%r6, %r20, 1;
	neg.s32 	%r7, %r5;
	add.s64 	%rd3, %rd1, 16;
	cvta.to.global.u64 	%rd4, %rd9;
	mov.b32 	%r34, 0;
$L__BB0_2:
	setp.lt.u32 	%p2, %r20, 8;
	add.s32 	%r27, %r34, %r1;
	mul.wide.s32 	%rd12, %r27, 4;
	add.s64 	%rd5, %rd4, %rd12;
	mov.b32 	%r38, 0;
	st.global.u32 	[%rd5], %r38;
	mul.lo.s32 	%r9, %r34, %r20;
	mov.f32 	%f53, 0f00000000;
	@%p2 bra 	$L__BB0_5;
	mul.wide.u32 	%rd13, %r9, 4;
	add.s64 	%rd14, %rd2, %rd13;
	add.s64 	%rd39, %rd14, 16;
	mov.f32 	%f53, 0f00000000;
	mov.u32 	%r35, %r1;
	mov.u32 	%r36, %r7;
$L__BB0_4:
	.pragma "nounroll";
	mul.wide.s32 	%rd15, %r35, 4;
	add.s64 	%rd16, %rd3, %rd15;
	ld.global.f32 	%f10, [%rd39+-16];
	ld.global.f32 	%f11, [%rd16+-16];
	fma.rn.f32 	%f12, %f10, %f11, %f53;
	st.global.f32 	[%rd5], %f12;
	ld.global.f32 	%f13, [%rd39+-12];
	ld.global.f32 	%f14, [%rd16+-12];
	fma.rn.f32 	%f15, %f13, %f14, %f12;
	st.global.f32 	[%rd5], %f15;
	ld.global.f32 	%f16, [%rd39+-8];
	ld.global.f32 	%f17, [%rd16+-8];
	fma.rn.f32 	%f18, %f16, %f17, %f15;
	st.global.f32 	[%rd5], %f18;
	ld.global.f32 	%f19, [%rd39+-4];
	ld.global.f32 	%f20, [%rd16+-4];
	fma.rn.f32 	%f21, %f19, %f20, %f18;
	st.global.f32 	[%rd5], %f21;
	ld.global.f32 	%f22, [%rd39];
	ld.global.f32 	%f23, [%rd16];
	fma.rn.f32 	%f24, %f22, %f23, %f21;
	st.global.f32 	[%rd5], %f24;
	ld.global.f32 	%f25, [%rd39+4];
	ld.global.f32 	%f26, [%rd16+4];
	fma.rn.f32 	%f27, %f25, %f26, %f24;
	st.global.f32 	[%rd5], %f27;
	ld.global.f32 	%f28, [%rd39+8];
	ld.global.f32 	%f29, [%rd16+8];
	fma.rn.f32 	%f30, %f28, %f29, %f27;
	st.global.f32 	[%rd5], %f30;
	ld.global.f32 	%f31, [%rd39+12];
	ld.global.f32 	%f32, [%rd16+12];
	fma.rn.f32 	%f53, %f31, %f32, %f30;
	st.global.f32 	[%rd5], %f53;
	add.s32 	%r36, %r36, 8;
	add.s64 	%rd39, %rd39, 32;
	add.s32 	%r35, %r35, 8;
	setp.ne.s32 	%p3, %r36, 0;
	mov.u32 	%r38, %r5;
	@%p3 bra 	$L__BB0_4;
$L__BB0_5:
	setp.eq.s32 	%p4, %r2, 0;
	@%p4 bra 	$L__BB0_13;
	setp.lt.u32 	%p5, %r3, 3;
	@%p5 bra 	$L__BB0_8;
	add.s32 	%r28, %r38, %r9;
	mul.wide.u32 	%rd17, %r28, 4;
	add.s64 	%rd18, %rd2, %rd17;
	ld.global.f32 	%f33, [%rd18];
	add.s32 	%r29, %r38, %r1;
	mul.wide.s32 	%rd19, %r29, 4;
	add.s64 	%rd20, %rd1, %rd19;
	ld.global.f32 	%f34, [%rd20];
	fma.rn.f32 	%f35, %f33, %f34, %f53;
	st.global.f32 	[%rd5], %f35;
	cvt.u64.u32 	%rd21, %r9;
	cvt.u64.u32 	%rd22, %r38;
	add.s64 	%rd23, %rd22, %rd21;
	shl.b64 	%rd24, %rd23, 2;
	add.s64 	%rd25, %rd2, %rd24;
	ld.global.f32 	%f36, [%rd25+4];
	ld.global.f32 	%f37, [%rd20+4];
	fma.rn.f32 	%f38, %f36, %f37, %f35;
	st.global.f32 	[%rd5], %f38;
	ld.global.f32 	%f39, [%rd25+8];
	ld.global.f32 	%f40, [%rd20+8];
	fma.rn.f32 	%f41, %f39, %f40, %f38;
	st.global.f32 	[%rd5], %f41;
	ld.global.f32 	%f42, [%rd25+12];
	ld.global.f32 	%f43, [%rd20+12];
	fma.rn.f32 	%f53, %f42, %f43, %f41;
	st.global.f32 	[%rd5], %f53;
	add.s32 	%r38, %r38, 4;
$L__BB0_8:
	setp.eq.s32 	%p6, %r4, 0;
	@%p6 bra 	$L__BB0_13;
	setp.eq.s32 	%p7, %r4, 1;
	@%p7 bra 	$L__BB0_11;
	add.s32 	%r30, %r38, %r9;
	mul.wide.u32 	%rd26, %r30, 4;
	add.s64 	%rd27, %rd2, %rd26;
	ld.global.f32 	%f44, [%rd27];
	add.s32 	%r31, %r38, %r1;
	mul.wide.s32 	%rd28, %r31, 4;
	add.s64 	%rd29, %rd1, %rd28;
	ld.global.f32 	%f45, [%rd29];
	fma.rn.f32 	%f46, %f44, %f45, %f53;
	st.global.f32 	[%rd5], %f46;
	cvt.u64.u32 	%rd30, %r9;
	cvt.u64.u32 	%rd31, %r38;
	add.s64 	%rd32, %rd31, %rd30;
	shl.b64 	%rd33, %rd32, 2;
	add.s64 	%rd34, %rd2, %rd33;
	ld.global.f32 	%f47, [%rd34+4];
	ld.global.f32 	%f48, [%rd29+4];
	fma.rn.f32 	%f53, %f47, %f48, %f46;
	st.global.f32 	[%rd5], %f53;
	add.s32 	%r38, %r38, 2;
$L__BB0_11:
	setp.eq.s32 	%p8, %r6, 0;
	@%p8 bra 	$L__BB0_13;
	add.s32 	%r32, %r38, %r9;
	mul.wide.u32 	%rd35, %r32, 4;
	add.s64 	%rd36, %rd2, %rd35;
	ld.global.f32 	%f49, [%rd36];
	add.s32 	%r33, %r38, %r1;
	mul.wide.s32 	%rd37, %r33, 4;
	add.s64 	%rd38, %rd1, %rd37;
	ld.global.f32 	%f50, [%rd38];
	fma.rn.f32 	%f51, %f49, %f50, %f53;
	st.global.f32 	[%rd5], %f51;
$L__BB0_13:
	add.s32 	%r34, %r34, 1;
	setp.ne.s32 	%p9, %r34, %r20;
	@%p9 bra 	$L__BB0_2;
$L__BB0_14:
	ret;

}


// ===== COMPILED SASS (sm_100) =====

	.target	sm_100

	.elftype	@"ET_EXEC"


//--------------------- .note.nv.tkinfo           --------------------------
	.section	.note.nv.tkinfo,"",@"SHT_NOTE"
	.sectionflags	@"SHF_NOTE_NV_TKINFO"
	.tkinfo
        /*0018*/ 	.word	0x00000002
        /*0030*/ 	.string	""
        /*0030*/ 	.string	"ptxas"
        /*0030*/ 	.string	"Cuda compilation tools, release 13.0, V13.0.88"
        /*0030*/ 	.string	"Build cuda_13.0.r13.0/compiler.36424714_0"
        /*0030*/ 	.string	"-arch sm_100 -m 64 "



//--------------------- .note.nv.cuinfo           --------------------------
	.section	.note.nv.cuinfo,"",@"SHT_NOTE"
	.sectionflags	@"SHF_NOTE_NV_CUINFO"
        /*0018*/ 	.short	0x0002
        /*001a*/ 	.short	0x0064
        /*001c*/ 	.short	0x0082
	.zero		2


//--------------------- .nv.info                  --------------------------
	.section	.nv.info,"",@"SHT_CUDA_INFO"
	.align	4


	//----- nvinfo : EIATTR_REGCOUNT
	.align		4
        /*0000*/ 	.byte	0x04, 0x2f
        /*0002*/ 	.short	(.L_1 - .L_0)
	.align		4
.L_0:
        /*0004*/ 	.word	index@(_Z13transform_f32PfS_S_i)
        /*0008*/ 	.word	0x00000015


	//----- nvinfo : EIATTR_FRAME_SIZE
	.align		4
.L_1:
        /*000c*/ 	.byte	0x04, 0x11
        /*000e*/ 	.short	(.L_3 - .L_2)
	.align		4
.L_2:
        /*0010*/ 	.word	index@(_Z13transform_f32PfS_S_i)
        /*0014*/ 	.word	0x00000000


	//----- nvinfo : EIATTR_MIN_STACK_SIZE
	.align		4
.L_3:
        /*0018*/ 	.byte	0x04, 0x12
        /*001a*/ 	.short	(.L_5 - .L_4)
	.align		4
.L_4:
        /*001c*/ 	.word	index@(_Z13transform_f32PfS_S_i)
        /*0020*/ 	.word	0x00000000
.L_5:


//--------------------- .nv.compat                --------------------------
	.section	.nv.compat,"",@"SHT_CUDA_COMPAT_INFO"
	.align	4
        /*0000*/ 	.byte	0x02, 0x09, 0x00, 0x00, 0x02, 0x02, 0x01, 0x00, 0x02, 0x05, 0x05, 0x00, 0x03, 0x07, 0x01, 0x01
        /*0010*/ 	.byte	0x02, 0x03, 0x00, 0x00, 0x02, 0x06, 0x01, 0x00, 0x04, 0x0b, 0x08, 0x00, 0x09, 0x00, 0x00, 0x00
        /*0020*/ 	.byte	0x00, 0x00, 0x00, 0x00


//--------------------- .nv.info._Z13transform_f32PfS_S_i --------------------------
	.section	.nv.info._Z13transform_f32PfS_S_i,"",@"SHT_CUDA_INFO"
	.sectionflags	@""
	.align	4


	//----- nvinfo : EIATTR_CUDA_API_VERSION
	.align		4
        /*0000*/ 	.byte	0x04, 0x37
        /*0002*/ 	.short	(.L_7 - .L_6)
.L_6:
        /*0004*/ 	.word	0x00000082


	//----- nvinfo : EIATTR_KPARAM_INFO
	.align		4
.L_7:
        /*0008*/ 	.byte	0x04, 0x17
        /*000a*/ 	.short	(.L_9 - .L_8)
.L_8:
        /*000c*/ 	.word	0x00000000
        /*0010*/ 	.short	0x0003
        /*0012*/ 	.short	0x0018
        /*0014*/ 	.byte	0x00, 0xf0, 0x11, 0x00


	//----- nvinfo : EIATTR_KPARAM_INFO
	.align		4
.L_9:
        /*0018*/ 	.byte	0x04, 0x17
        /*001a*/ 	.short	(.L_11 - .L_10)
.L_10:
        /*001c*/ 	.word	0x00000000
        /*0020*/ 	.short	0x0002
        /*0022*/ 	.short	0x0010
        /*0024*/ 	.byte	0x00, 0xf5, 0x21, 0x00


	//----- nvinfo : EIATTR_KPARAM_INFO
	.align		4
.L_11:
        /*0028*/ 	.byte	0x04, 0x17
        /*002a*/ 	.short	(.L_13 - .L_12)
.L_12:
        /*002c*/ 	.word	0x00000000
        /*0030*/ 	.short	0x0001
        /*0032*/ 	.short	0x0008
        /*0034*/ 	.byte	0x00, 0xf5, 0x21, 0x00


	//----- nvinfo : EIATTR_KPARAM_INFO
	.align		4
.L_13:
        /*0038*/ 	.byte	0x04, 0x17
        /*003a*/ 	.short	(.L_15 - .L_14)
.L_14:
        /*003c*/ 	.word	0x00000000
        /*0040*/ 	.short	0x0000
        /*0042*/ 	.short	0x0000
        /*0044*/ 	.byte	0x00, 0xf5, 0x21, 0x00


	//----- nvinfo : EIATTR_SPARSE_MMA_MASK
	.align		4
.L_15:
        /*0048*/ 	.byte	0x03, 0x50
        /*004a*/ 	.short	0x0000


	//----- nvinfo : EIATTR_MAXREG_COUNT
	.align		4
        /*004c*/ 	.byte	0x03, 0x1b
        /*004e*/ 	.short	0x00ff


	//----- nvinfo : EIATTR_MERCURY_ISA_VERSION
	.align		4
        /*0050*/ 	.byte	0x03, 0x5f
        /*0052*/ 	.short	0x0101


	//----- nvinfo : EIATTR_VRC_CTA_INIT_COUNT
	.align		4
        /*0054*/ 	.byte	0x02, 0x4a
	.zero		1
	.zero		1


	//----- nvinfo : EIATTR_EXIT_INSTR_OFFSETS
	.align		4
        /*0058*/ 	.byte	0x04, 0x1c
        /*005a*/ 	.short	(.L_17 - .L_16)


	//   ....[0]....
.L_16:
        /*005c*/ 	.word	0x00000050


	//   ....[1]....
        /*0060*/ 	.word	0x00000980


	//----- nvinfo : EIATTR_CBANK_PARAM_SIZE
	.align		4
.L_17:
        /*0064*/ 	.byte	0x03, 0x19
        /*0066*/ 	.short	0x001c


	//----- nvinfo : EIATTR_PARAM_CBANK
	.align		4
        /*0068*/ 	.byte	0x04, 0x0a
        /*006a*/ 	.short	(.L_19 - .L_18)
	.align		4
.L_18:
        /*006c*/ 	.word	index@(.nv.constant0._Z13transform_f32PfS_S_i)
        /*0070*/ 	.short	0x0380
        /*0072*/ 	.short	0x001c


	//----- nvinfo : EIATTR_SW_WAR
	.align		4
.L_19:
        /*0074*/ 	.byte	0x04, 0x36
        /*0076*/ 	.short	(.L_21 - .L_20)
.L_20:
        /*0078*/ 	.word	0x00000008
.L_21:


//--------------------- .nv.callgraph             --------------------------
	.section	.nv.callgraph,"",@"SHT_CUDA_CALLGRAPH"
	.align	4
	.sectionentsize	8
	.align		4
        /*0000*/ 	.word	0x00000000
	.align		4
        /*0004*/ 	.word	0xffffffff
	.align		4
        /*0008*/ 	.word	0x00000000
	.align		4
        /*000c*/ 	.word	0xfffffffe
	.align		4
        /*0010*/ 	.word	0x00000000
	.align		4
        /*0014*/ 	.word	0xfffffffd
	.align		4
        /*0018*/ 	.word	0x00000000
	.align		4
        /*001c*/ 	.word	0xfffffffc


//--------------------- .text._Z13transform_f32PfS_S_i --------------------------
	.section	.text._Z13transform_f32PfS_S_i,"ax",@progbits
	.align	128
        .global         _Z13transform_f32PfS_S_i
        .type           _Z13transform_f32PfS_S_i,@function
        .size           _Z13transform_f32PfS_S_i,(.L_x_7 - _Z13transform_f32PfS_S_i)
        .other          _Z13transform_f32PfS_S_i,@"STO_CUDA_ENTRY STV_DEFAULT"
_Z13transform_f32PfS_S_i:
.text._Z13transform_f32PfS_S_i:
[----:B------:R-:W-:Y:S08]  /*0000*/  LDC R1, c[0x0][0x37c] ;  /* 0x0000df00ff017b82 */ /* 0x000ff00000000800 */
[----:B------:R-:W0:Y:S01]  /*0010*/  LDC R5, c[0x0][0x398] ;  /* 0x0000e600ff057b82 */ /* 0x000e220000000800 */
[----:B------:R-:W1:Y:S01]  /*0020*/  S2R R4, SR_TID.X ;  /* 0x0000000000047919 */ /* 0x000e620000002100 */
[----:B------:R-:W2:Y:S01]  /*0030*/  S2R R3, SR_CTAID.X ;  /* 0x0000000000037919 */ /* 0x000ea20000002500 */
[----:B0-----:R-:W-:-:S13]  /*0040*/  ISETP.GE.AND P0, PT, R5, 0x1, PT ;  /* 0x000000010500780c */ /* 0x001fda0003f06270 */
[----:B-12---:R-:W-:Y:S05]  /*0050*/  @!P0 EXIT ;  /* 0x000000000000894d */ /* 0x006fea0003800000 */
[----:B------:R-:W0:Y:S01]  /*0060*/  LDCU UR4, c[0x0][0x360] ;  /* 0x00006c00ff0477ac */ /* 0x000e220008000800 */
[C---:B------:R-:W-:Y:S01]  /*0070*/  LOP3.LUT R16, R5.reuse, 0x7, RZ, 0xc0, !PT ;  /* 0x0000000705107812 */ /* 0x040fe200078ec0ff */
[----:B------:R-:W1:Y:S03]  /*0080*/  LDCU.64 UR6, c[0x0][0x380] ;  /* 0x00007000ff0677ac */ /* 0x000e660008000a00 */
[----:B------:R-:W-:Y:S01]  /*0090*/  IADD3 R0, PT, PT, R16, -0x1, RZ ;  /* 0xffffffff10007810 */ /* 0x000fe20007ffe0ff */
[----:B------:R-:W2:Y:S03]  /*00a0*/  LDCU.64 UR10, c[0x0][0x358] ;  /* 0x00006b00ff0a77ac */ /* 0x000ea60008000a00 */
[----:B------:R-:W-:Y:S02]  /*00b0*/  ISETP.GE.U32.AND P0, PT, R0, 0x3, PT ;  /* 0x000000030000780c */ /* 0x000fe40003f06070 */
[----:B------:R-:W-:-:S04]  /*00c0*/  LOP3.LUT R0, R5, 0x7ffffff8, RZ, 0xc0, !PT ;  /* 0x7ffffff805007812 */ /* 0x000fc800078ec0ff */
[----:B------:R-:W-:Y:S01]  /*00d0*/  IADD3 R6, PT, PT, -R0, RZ, RZ ;  /* 0x000000ff00067210 */ /* 0x000fe20007ffe1ff */
[----:B0-----:R-:W-:Y:S01]  /*00e0*/  IMAD R4, R3, UR4, R4 ;  /* 0x0000000403047c24 */ /* 0x001fe2000f8e0204 */
[----:B------:R-:W-:Y:S01]  /*00f0*/  UMOV UR4, URZ ;  /* 0x000000ff00047c82 */ /* 0x000fe20008000000 */
[----:B-1----:R-:W-:Y:S02]  /*0100*/  UIADD3 UR5, UP0, UPT, UR6, 0x10, URZ ;  /* 0x0000001006057890 */ /* 0x002fe4000ff1e0ff */
[----:B------:R-:W-:Y:S01]  /*0110*/  IMAD R4, R4, R5, RZ ;  /* 0x0000000504047224 */ /* 0x000fe200078e02ff */
[----:B------:R-:W-:Y:S01]  /*0120*/  LOP3.LUT R5, R5, 0x3, RZ, 0xc0, !PT ;  /* 0x0000000305057812 */ /* 0x000fe200078ec0ff */
[----:B--2---:R-:W-:-:S12]  /*0130*/  UIADD3.X UR8, UPT, UPT, URZ, UR7, URZ, UP0, !UPT ;  /* 0x00000007ff087290 */ /* 0x004fd800087fe4ff */
.L_x_5:
[----:B01234-:R-:W0:Y:S01]  /*0140*/  LDC.64 R2, c[0x0][0x388] ;  /* 0x0000e200ff027b82 */ /* 0x01fe220000000a00 */
[----:B------:R-:W1:Y:S01]  /*0150*/  LDCU UR13, c[0x0][0x398] ;  /* 0x00007300ff0d77ac */ /* 0x000e620008000800 */
[----:B------:R-:W-:Y:S02]  /*0160*/  VIADD R7, R4, UR4 ;  /* 0x0000000404077c36 */ /* 0x000fe40008000000 */
[----:B------:R-:W-:Y:S01]  /*0170*/  HFMA2 R9, -RZ, RZ, 0, 0 ;  /* 0x00000000ff097431 */ /* 0x000fe200000001ff */
[----:B-1----:R-:W-:Y:S02]  /*0180*/  UISETP.GE.U32.AND UP1, UPT, UR13, 0x8, UPT ;  /* 0x000000080d00788c */ /* 0x002fe4000bf26070 */
[----:B------:R-:W-:Y:S02]  /*0190*/  UIMAD UR12, UR4, UR13, URZ ;  /* 0x0000000d040c72a4 */ /* 0x000fe4000f8e02ff */
[----:B------:R-:W-:Y:S01]  /*01a0*/  UIADD3 UR4, UPT, UPT, UR4, 0x1, URZ ;  /* 0x0000000104047890 */ /* 0x000fe2000fffe0ff */
[----:B0-----:R-:W-:-:S03]  /*01b0*/  IMAD.WIDE R2, R7, 0x4, R2 ;  /* 0x0000000407027825 */ /* 0x001fc600078e0202 */
[----:B------:R-:W-:Y:S01]  /*01c0*/  UISETP.NE.AND UP0, UPT, UR4, UR13, UPT ;  /* 0x0000000d0400728c */ /* 0x000fe2000bf05270 */
[----:B------:R-:W-:Y:S01]  /*01d0*/  IMAD.MOV.U32 R7, RZ, RZ, RZ ;  /* 0x000000ffff077224 */ /* 0x000fe200078e00ff */
[----:B------:R0:W-:Y:S01]  /*01e0*/  STG.E desc[UR10][R2.64], RZ ;  /* 0x000000ff02007986 */ /* 0x0001e2000c10190a */
[----:B------:R-:W-:Y:S08]  /*01f0*/  BRA.U !UP1, `(.L_x_0) ;  /* 0x0000000109d07547 */ /* 0x000ff0000b800000 */
[----:B------:R-:W1:Y:S01]  /*0200*/  LDCU.64 UR6, c[0x0][0x390] ;  /* 0x00007200ff0677ac */ /* 0x000e620008000a00 */
[----:B------:R-:W-:Y:S01]  /*0210*/  MOV R7, RZ ;  /* 0x000000ff00077202 */ /* 0x000fe20000000f00 */
[----:B------:R-:W-:Y:S01]  /*0220*/  IMAD.MOV.U32 R13, RZ, RZ, R4 ;  /* 0x000000ffff0d7224 */ /* 0x000fe200078e0004 */
[----:B------:R-:W-:Y:S01]  /*0230*/  MOV R12, R6 ;  /* 0x00000006000c7202 */ /* 0x000fe20000000f00 */
[----:B-1----:R-:W-:-:S04]  /*0240*/  UIMAD.WIDE.U32 UR6, UR12, 0x4, UR6 ;  /* 0x000000040c0678a5 */ /* 0x002fc8000f8e0006 */
[----:B------:R-:W-:-:S04]  /*0250*/  UIADD3 UR9, UP1, UPT, UR6, 0x10, URZ ;  /* 0x0000001006097890 */ /* 0x000fc8000ff3e0ff */
[----:B------:R-:W-:Y:S02]  /*0260*/  UIADD3.X UR6, UPT, UPT, URZ, UR7, URZ, UP1, !UPT ;  /* 0x00000007ff067290 */ /* 0x000fe40008ffe4ff */
[----:B------:R-:W-:-:S04]  /*0270*/  MOV R14, UR9 ;  /* 0x00000009000e7c02 */ /* 0x000fc80008000f00 */
[----:B------:R-:W-:-:S07]  /*0280*/  IMAD.U32 R9, RZ, RZ, UR6 ;  /* 0x00000006ff097e24 */ /* 0x000fce000f8e00ff */
.L_x_1:
[----:B------:R-:W-:Y:S01]  /*0290*/  MOV R10, UR5 ;  /* 0x00000005000a7c02 */ /* 0x000fe20008000f00 */
[----:B------:R-:W-:Y:S01]  /*02a0*/  IMAD.MOV.U32 R8, RZ, RZ, R14 ;  /* 0x000000ffff087224 */ /* 0x000fe200078e000e */
[----:B------:R-:W-:-:S04]  /*02b0*/  MOV R11, UR8 ;  /* 0x00000008000b7c02 */ /* 0x000fc80008000f00 */
[----:B------:R-:W2:Y:S01]  /*02c0*/  LDG.E R14, desc[UR10][R8.64+-0x10] ;  /* 0xfffff00a080e7981 */ /* 0x000ea2000c1e1900 */
[----:B------:R-:W-:-:S05]  /*02d0*/  IMAD.WIDE R10, R13, 0x4, R10 ;  /* 0x000000040d0a7825 */ /* 0x000fca00078e020a */
[----:B---3--:R-:W2:Y:S02]  /*02e0*/  LDG.E R15, desc[UR10][R10.64+-0x10] ;  /* 0xfffff00a0a0f7981 */ /* 0x008ea4000c1e1900 */
[----:B--2---:R-:W-:-:S05]  /*02f0*/  FFMA R15, R14, R15, R7 ;  /* 0x0000000f0e0f7223 */ /* 0x004fca0000000007 */
[----:B------:R1:W-:Y:S04]  /*0300*/  STG.E desc[UR10][R2.64], R15 ;  /* 0x0000000f02007986 */ /* 0x0003e8000c10190a */
[----:B------:R-:W2:Y:S04]  /*0310*/  LDG.E R14, desc[UR10][R8.64+-0xc] ;  /* 0xfffff40a080e7981 */ /* 0x000ea8000c1e1900 */
[----:B------:R-:W2:Y:S02]  /*0320*/  LDG.E R7, desc[UR10][R10.64+-0xc] ;  /* 0xfffff40a0a077981 */ /* 0x000ea4000c1e1900 */
[----:B--2---:R-:W-:-:S05]  /*0330*/  FFMA R7, R14, R7, R15 ;  /* 0x000000070e077223 */ /* 0x004fca000000000f */
[----:B------:R2:W-:Y:S04]  /*0340*/  STG.E desc[UR10][R2.64], R7 ;  /* 0x0000000702007986 */ /* 0x0005e8000c10190a */
[----:B------:R-:W3:Y:S04]  /*0350*/  LDG.E R14, desc[UR10][R8.64+-0x8] ;  /* 0xfffff80a080e7981 */ /* 0x000ee8000c1e1900 */
[----:B------:R-:W3:Y:S02]  /*0360*/  LDG.E R17, desc[UR10][R10.64+-0x8] ;  /* 0xfffff80a0a117981 */ /* 0x000ee4000c1e1900 */
[----:B---3--:R-:W-:-:S05]  /*0370*/  FFMA R17, R14, R17, R7 ;  /* 0x000000110e117223 */ /* 0x008fca0000000007 */
[----:B------:R3:W-:Y:S04]  /*0380*/  STG.E desc[UR10][R2.64], R17 ;  /* 0x0000001102007986 */ /* 0x0007e8000c10190a */
[----:B------:R-:W1:Y:S04]  /*0390*/  LDG.E R14, desc[UR10][R8.64+-0x4] ;  /* 0xfffffc0a080e7981 */ /* 0x000e68000c1e1900 */
[----:B------:R-:W1:Y:S02]  /*03a0*/  LDG.E R18, desc[UR10][R10.64+-0x4] ;  /* 0xfffffc0a0a127981 */ /* 0x000e64000c1e1900 */
[----:B-1----:R-:W-:-:S05]  /*03b0*/  FFMA R15, R14, R18, R17 ;  /* 0x000000120e0f7223 */ /* 0x002fca0000000011 */
        /* <DEDUP_REMOVED lines=10> */
[----:B------:R-:W1:Y:S01]  /*0460*/  LDG.E R18, desc[UR10][R10.64+0x8] ;  /* 0x0000080a0a127981 */ /* 0x000e62000c1e1900 */
[----:B------:R-:W-:Y:S01]  /*0470*/  IADD3 R12, PT, PT, R12, 0x8, RZ ;  /* 0x000000080c0c7810 */ /* 0x000fe20007ffe0ff */
[----:B-1----:R-:W-:-:S05]  /*0480*/  FFMA R15, R14, R18, R17 ;  /* 0x000000120e0f7223 */ /* 0x002fca0000000011 */
[----:B------:R3:W-:Y:S04]  /*0490*/  STG.E desc[UR10][R2.64], R15 ;  /* 0x0000000f02007986 */ /* 0x0007e8000c10190a */
[----:B------:R-:W2:Y:S04]  /*04a0*/  LDG.E R18, desc[UR10][R10.64+0xc] ;  /* 0x00000c0a0a127981 */ /* 0x000ea8000c1e1900 */
[----:B------:R-:W2:Y:S01]  /*04b0*/  LDG.E R14, desc[UR10][R8.64+0xc] ;  /* 0x00000c0a080e7981 */ /* 0x000ea2000c1e1900 */
[----:B------:R-:W-:Y:S01]  /*04c0*/  ISETP.NE.AND P1, PT, R12, RZ, PT ;  /* 0x000000ff0c00720c */ /* 0x000fe20003f25270 */
[----:B------:R-:W-:-:S02]  /*04d0*/  VIADD R13, R13, 0x8 ;  /* 0x000000080d0d7836 */ /* 0x000fc40000000000 */
[----:B--2---:R-:W-:Y:S01]  /*04e0*/  FFMA R7, R14, R18, R15 ;  /* 0x000000120e077223 */ /* 0x004fe2000000000f */
[----:B------:R-:W-:-:S04]  /*04f0*/  IADD3 R14, P2, PT, R8, 0x20, RZ ;  /* 0x00000020080e7810 */ /* 0x000fc80007f5e0ff */
[----:B------:R3:W-:Y:S01]  /*0500*/  STG.E desc[UR10][R2.64], R7 ;  /* 0x0000000702007986 */ /* 0x0007e2000c10190a */
[----:B------:R-:W-:-:S04]  /*0510*/  IADD3.X R9, PT, PT, RZ, R9, RZ, P2, !PT ;  /* 0x00000009ff097210 */ /* 0x000fc800017fe4ff */
[----:B------:R-:W-:Y:S05]  /*0520*/  @P1 BRA `(.L_x_1) ;  /* 0xfffffffc00581947 */ /* 0x000fea000383ffff */
[----:B------:R-:W-:-:S07]  /*0530*/  MOV R9, R0 ;  /* 0x0000000000097202 */ /* 0x000fce0000000f00 */
.L_x_0:
[----:B------:R-:W-:-:S13]  /*0540*/  ISETP.NE.AND P1, PT, R16, RZ, PT ;  /* 0x000000ff1000720c */ /* 0x000fda0003f25270 */
[----:B------:R-:W-:Y:S05]  /*0550*/  @!P1 BRA `(.L_x_2) ;  /* 0x0000000400049947 */ /* 0x000fea0003800000 */
[----:B------:R-:W-:Y:S01]  /*0560*/  ISETP.NE.AND P1, PT, R5, RZ, PT ;  /* 0x000000ff0500720c */ /* 0x000fe20003f25270 */
[----:B------:R-:W-:-:S12]  /*0570*/  @!P0 BRA `(.L_x_3) ;  /* 0x0000000000708947 */ /* 0x000fd80003800000 */
[----:B---3--:R-:W1:Y:S01]  /*0580*/  LDC.64 R14, c[0x0][0x390] ;  /* 0x0000e400ff0e7b82 */ /* 0x008e620000000a00 */
[----:B------:R-:W-:Y:S01]  /*0590*/  IADD3 R13, PT, PT, R9, UR12, RZ ;  /* 0x0000000c090d7c10 */ /* 0x000fe2000fffe0ff */
[----:B------:R-:W-:-:S06]  /*05a0*/  IMAD.IADD R17, R4, 0x1, R9 ;  /* 0x0000000104117824 */ /* 0x000fcc00078e0209 */
[----:B------:R-:W2:Y:S01]  /*05b0*/  LDC.64 R10, c[0x0][0x380] ;  /* 0x0000e000ff0a7b82 */ /* 0x000ea20000000a00 */
[----:B-1----:R-:W-:-:S07]  /*05c0*/  IMAD.WIDE.U32 R14, R13, 0x4, R14 ;  /* 0x000000040d0e7825 */ /* 0x002fce00078e000e */
[----:B------:R-:W1:Y:S01]  /*05d0*/  LDC.64 R12, c[0x0][0x390] ;  /* 0x0000e400ff0c7b82 */ /* 0x000e620000000a00 */
[----:B------:R-:W3:Y:S01]  /*05e0*/  LDG.E R14, desc[UR10][R14.64] ;  /* 0x0000000a0e0e7981 */ /* 0x000ee2000c1e1900 */
[----:B--2---:R-:W-:-:S05]  /*05f0*/  IMAD.WIDE R10, R17, 0x4, R10 ;  /* 0x00000004110a7825 */ /* 0x004fca00078e020a */
[----:B------:R-:W3:Y:S01]  /*0600*/  LDG.E R8, desc[UR10][R10.64] ;  /* 0x0000000a0a087981 */ /* 0x000ee2000c1e1900 */
[----:B------:R-:W-:-:S04]  /*0610*/  IADD3 R17, P2, PT, R9, UR12, RZ ;  /* 0x0000000c09117c10 */ /* 0x000fc8000ff5e0ff */
[----:B------:R-:W-:Y:S02]  /*0620*/  IADD3.X R18, PT, PT, RZ, RZ, RZ, P2, !PT ;  /* 0x000000ffff127210 */ /* 0x000fe400017fe4ff */
[----:B-1----:R-:W-:-:S04]  /*0630*/  LEA R12, P2, R17, R12, 0x2 ;  /* 0x0000000c110c7211 */ /* 0x002fc800078410ff */
[----:B------:R-:W-:Y:S01]  /*0640*/  LEA.HI.X R13, R17, R13, R18, 0x2, P2 ;  /* 0x0000000d110d7211 */ /* 0x000fe200010f1412 */
[----:B---3--:R-:W-:-:S05]  /*0650*/  FFMA R7, R14, R8, R7 ;  /* 0x000000080e077223 */ /* 0x008fca0000000007 */
        /* <DEDUP_REMOVED lines=13> */
[----:B------:R2:W-:Y:S02]  /*0730*/  STG.E desc[UR10][R2.64], R7 ;  /* 0x0000000702007986 */ /* 0x0005e4000c10190a */
.L_x_3:
[----:B------:R-:W-:Y:S05]  /*0740*/  @!P1 BRA `(.L_x_2) ;  /* 0x0000000000889947 */ /* 0x000fea0003800000 */
[----:B------:R-:W-:Y:S01]  /*0750*/  ISETP.NE.AND P1, PT, R5, 0x1, PT ;  /* 0x000000010500780c */ /* 0x000fe20003f25270 */
[----:B------:R-:W-:-:S12]  /*0760*/  ULOP3.LUT UP1, URZ, UR13, 0x1, URZ, 0xc0, !UPT ;  /* 0x000000010dff7892 */ /* 0x000fd8000f82c0ff */
[----:B------:R-:W-:Y:S05]  /*0770*/  @!P1 BRA `(.L_x_4) ;  /* 0x0000000000509947 */ /* 0x000fea0003800000 */
[----:B------:R-:W1:Y:S01]  /*0780*/  LDC.64 R10, c[0x0][0x390] ;  /* 0x0000e400ff0a7b82 */ /* 0x000e620000000a00 */
[----:B--23--:R-:W-:Y:S01]  /*0790*/  VIADD R15, R9, UR12 ;  /* 0x0000000c090f7c36 */ /* 0x00cfe20008000000 */
[----:B------:R-:W-:-:S06]  /*07a0*/  IADD3 R17, PT, PT, R4, R9, RZ ;  /* 0x0000000904117210 */ /* 0x000fcc0007ffe0ff */
[----:B------:R-:W2:Y:S01]  /*07b0*/  LDC.64 R12, c[0x0][0x380] ;  /* 0x0000e000ff0c7b82 */ /* 0x000ea20000000a00 */
[----:B-1----:R-:W-:-:S06]  /*07c0*/  IMAD.WIDE.U32 R14, R15, 0x4, R10 ;  /* 0x000000040f0e7825 */ /* 0x002fcc00078e000a */
[----:B------:R-:W3:Y:S01]  /*07d0*/  LDG.E R14, desc[UR10][R14.64] ;  /* 0x0000000a0e0e7981 */ /* 0x000ee2000c1e1900 */
[----:B--2---:R-:W-:Y:S02]  /*07e0*/  IMAD.WIDE R10, R17, 0x4, R12 ;  /* 0x00000004110a7825 */ /* 0x004fe400078e020c */
[----:B------:R-:W1:Y:S03]  /*07f0*/  LDC.64 R12, c[0x0][0x390] ;  /* 0x0000e400ff0c7b82 */ /* 0x000e660000000a00 */
        /* <DEDUP_REMOVED lines=8> */
[----:B------:R-:W2:Y:S01]  /*0880*/  LDG.E R7, desc[UR10][R10.64+0x4] ;  /* 0x0000040a0a077981 */ /* 0x000ea2000c1e1900 */
[----:B------:R-:W-:Y:S02]  /*0890*/  VIADD R9, R9, 0x2 ;  /* 0x0000000209097836 */ /* 0x000fe40000000000 */
[----:B--2---:R-:W-:-:S05]  /*08a0*/  FFMA R7, R12, R7, R17 ;  /* 0x000000070c077223 */ /* 0x004fca0000000011 */
[----:B------:R1:W-:Y:S02]  /*08b0*/  STG.E desc[UR10][R2.64], R7 ;  /* 0x0000000702007986 */ /* 0x0003e4000c10190a */
.L_x_4:
[----:B------:R-:W-:Y:S05]  /*08c0*/  BRA.U !UP1, `(.L_x_2) ;  /* 0x0000000109287547 */ /* 0x000fea000b800000 */
[----:B------:R-:W4:Y:S01]  /*08d0*/  LDC.64 R10, c[0x0][0x390] ;  /* 0x0000e400ff0a7b82 */ /* 0x000f220000000a00 */
[----:B--23--:R-:W-:Y:S02]  /*08e0*/  IADD3 R15, PT, PT, R9, UR12, RZ ;  /* 0x0000000c090f7c10 */ /* 0x00cfe4000fffe0ff */
[----:B-1----:R-:W-:-:S05]  /*08f0*/  IADD3 R17, PT, PT, R4, R9, RZ ;  /* 0x0000000904117210 */ /* 0x002fca0007ffe0ff */
[----:B------:R-:W1:Y:S01]  /*0900*/  LDC.64 R12, c[0x0][0x380] ;  /* 0x0000e000ff0c7b82 */ /* 0x000e620000000a00 */
[----:B----4-:R-:W-:-:S06]  /*0910*/  IMAD.WIDE.U32 R8, R15, 0x4, R10 ;  /* 0x000000040f087825 */ /* 0x010fcc00078e000a */
[----:B------:R-:W2:Y:S01]  /*0920*/  LDG.E R8, desc[UR10][R8.64] ;  /* 0x0000000a08087981 */ /* 0x000ea2000c1e1900 */
[----:B-1----:R-:W-:-:S06]  /*0930*/  IMAD.WIDE R10, R17, 0x4, R12 ;  /* 0x00000004110a7825 */ /* 0x002fcc00078e020c */
[----:B------:R-:W2:Y:S02]  /*0940*/  LDG.E R10, desc[UR10][R10.64] ;  /* 0x0000000a0a0a7981 */ /* 0x000ea4000c1e1900 */
[----:B--2---:R-:W-:-:S05]  /*0950*/  FFMA R7, R8, R10, R7 ;  /* 0x0000000a08077223 */ /* 0x004fca0000000007 */
[----:B------:R4:W-:Y:S02]  /*0960*/  STG.E desc[UR10][R2.64], R7 ;  /* 0x0000000702007986 */ /* 0x0009e4000c10190a */
.L_x_2:
[----:B------:R-:W-:Y:S05]  /*0970*/  BRA.U UP0, `(.L_x_5) ;  /* 0xfffffff500f07547 */ /* 0x000fea000b83ffff */
[----:B------:R-:W-:Y:S05]  /*0980*/  EXIT ;  /* 0x000000000000794d */ /* 0x000fea0003800000 */
.L_x_6:
[----:B------:R-:W-:-:S00]  /*0990*/  BRA `(.L_x_6) ;  /* 0xfffffffc00fc7947 */ /* 0x000fc0000383ffff */
[----:B------:R-:W-:-:S00]  /*09a0*/  NOP ;  /* 0x0000000000007918 */ /* 0x000fc00000000000 */
        /* <DEDUP_REMOVED lines=13> */
.L_x_7:


//--------------------- .nv.shared.reserved.0     --------------------------
	.section	.nv.shared.reserved.0,"aw",@nobits
	.weak		__nv_reservedSMEM_offset_0_alias
	.size		__nv_reservedSMEM_offset_0_alias, 0, 64
	.other		__nv_reservedSMEM_offset_0_alias,@"STO_CUDA_RESERVED_SHARED STV_DEFAULT"
__nv_reservedSMEM_offset_0_alias:
	.zero		0
	.zero		64


//--------------------- .nv.constant0._Z13transform_f32PfS_S_i --------------------------
	.section	.nv.constant0._Z13transform_f32PfS_S_i,"a",@progbits
	.sectionflags	@""
	.align	4
.nv.constant0._Z13transform_f32PfS_S_i:
	.zero		924


//--------------------- SYMBOLS --------------------------

	.type		.nv.reservedSmem.offset0,@object
	.size		.nv.reservedSmem.offset0,0x4
